//
// Generated by NVIDIA NVVM Compiler
//
// Compiler Build ID: CL-36424714
// Cuda compilation tools, release 13.0, V13.0.88
// Based on NVVM 20.0.0
//

.version 9.0
.target sm_100
.address_size 64

	// .globl	_Z8reduce_0PfS_
// _ZZ8reduce_0PfS_E4data has been demoted

.visible .entry _Z8reduce_0PfS_(
	.param .u64 .ptr .align 1 _Z8reduce_0PfS__param_0,
	.param .u64 .ptr .align 1 _Z8reduce_0PfS__param_1
)
{
	.reg .pred 	%p<6>;
	.reg .b32 	%r<15>;
	.reg .b32 	%f<21>;
	.reg .b64 	%rd<13>;
	// demoted variable
	.shared .align 4 .b8 _ZZ8reduce_0PfS_E4data[1024];
	ld.param.u64 	%rd2, [_Z8reduce_0PfS__param_0];
	ld.param.u64 	%rd1, [_Z8reduce_0PfS__param_1];
	cvta.to.global.u64 	%rd3, %rd2;
	mov.u32 	%r1, %ctaid.x;
	mov.u32 	%r14, %ntid.x;
	mul.lo.s32 	%r7, %r1, %r14;
	shl.b32 	%r8, %r7, 1;
	mul.wide.u32 	%rd4, %r8, 4;
	add.s64 	%rd5, %rd3, %rd4;
	mov.u32 	%r3, %tid.x;
	add.s32 	%r9, %r3, %r14;
	mul.wide.u32 	%rd6, %r9, 4;
	add.s64 	%rd7, %rd5, %rd6;
	ld.global.f32 	%f1, [%rd7];
	mul.wide.u32 	%rd8, %r3, 4;
	add.s64 	%rd9, %rd5, %rd8;
	ld.global.f32 	%f2, [%rd9];
	add.f32 	%f3, %f1, %f2;
	shl.b32 	%r10, %r3, 2;
	mov.u32 	%r11, _ZZ8reduce_0PfS_E4data;
	add.s32 	%r4, %r11, %r10;
	st.shared.f32 	[%r4], %f3;
	bar.sync 	0;
	setp.lt.u32 	%p1, %r14, 66;
	@%p1 bra 	$L__BB0_4;
$L__BB0_1:
	shr.u32 	%r6, %r14, 1;
	setp.ge.u32 	%p2, %r3, %r6;
	@%p2 bra 	$L__BB0_3;
	shl.b32 	%r12, %r6, 2;
	add.s32 	%r13, %r4, %r12;
	ld.shared.f32 	%f4, [%r13];
	ld.shared.f32 	%f5, [%r4];
	add.f32 	%f6, %f4, %f5;
	st.shared.f32 	[%r4], %f6;
$L__BB0_3:
	bar.sync 	0;
	setp.gt.u32 	%p3, %r14, 131;
	mov.u32 	%r14, %r6;
	@%p3 bra 	$L__BB0_1;
$L__BB0_4:
	setp.gt.u32 	%p4, %r3, 31;
	@%p4 bra 	$L__BB0_7;
	ld.shared.f32 	%f7, [%r4+128];
	ld.shared.f32 	%f8, [%r4];
	add.f32 	%f9, %f7, %f8;
	ld.shared.f32 	%f10, [%r4+64];
	add.f32 	%f11, %f9, %f10;
	ld.shared.f32 	%f12, [%r4+32];
	add.f32 	%f13, %f11, %f12;
	ld.shared.f32 	%f14, [%r4+16];
	add.f32 	%f15, %f13, %f14;
	ld.shared.f32 	%f16, [%r4+8];
	add.f32 	%f17, %f15, %f16;
	ld.shared.f32 	%f18, [%r4+4];
	add.f32 	%f19, %f17, %f18;
	st.shared.f32 	[%r4], %f19;
	setp.ne.s32 	%p5, %r3, 0;
	@%p5 bra 	$L__BB0_7;
	ld.shared.f32 	%f20, [_ZZ8reduce_0PfS_E4data];
	cvta.to.global.u64 	%rd10, %rd1;
	mul.wide.u32 	%rd11, %r1, 4;
	add.s64 	%rd12, %rd10, %rd11;
	st.global.f32 	[%rd12], %f20;
$L__BB0_7:
	ret;

}


// ===== COMPILED SASS (sm_100) =====

	.target	sm_100

	.elftype	@"ET_EXEC"


//--------------------- .note.nv.tkinfo           --------------------------
	.section	.note.nv.tkinfo,"",@"SHT_NOTE"
	.sectionflags	@"SHF_NOTE_NV_TKINFO"
	.tkinfo
        /*0018*/ 	.word	0x00000002
        /*0030*/ 	.string	""
        /*0030*/ 	.string	"ptxas"
        /*0030*/ 	.string	"Cuda compilation tools, release 13.0, V13.0.88"
        /*0030*/ 	.string	"Build cuda_13.0.r13.0/compiler.36424714_0"
        /*0030*/ 	.string	"-arch sm_100 -m 64 "



//--------------------- .note.nv.cuinfo           --------------------------
	.section	.note.nv.cuinfo,"",@"SHT_NOTE"
	.sectionflags	@"SHF_NOTE_NV_CUINFO"
        /*0018*/ 	.short	0x0002
        /*001a*/ 	.short	0x0064
        /*001c*/ 	.short	0x0082
	.zero		2


//--------------------- .nv.info                  --------------------------
	.section	.nv.info,"",@"SHT_CUDA_INFO"
	.align	4


	//----- nvinfo : EIATTR_REGCOUNT
	.align		4
        /*0000*/ 	.byte	0x04, 0x2f
        /*0002*/ 	.short	(.L_1 - .L_0)
	.align		4
.L_0:
        /*0004*/ 	.word	index@(_Z8reduce_0PfS_)
        /*0008*/ 	.word	0x00000013


	//----- nvinfo : EIATTR_FRAME_SIZE
	.align		4
.L_1:
        /*000c*/ 	.byte	0x04, 0x11
        /*000e*/ 	.short	(.L_3 - .L_2)
	.align		4
.L_2:
        /*0010*/ 	.word	index@(_Z8reduce_0PfS_)
        /*0014*/ 	.word	0x00000000


	//----- nvinfo : EIATTR_MIN_STACK_SIZE
	.align		4
.L_3:
        /*0018*/ 	.byte	0x04, 0x12
        /*001a*/ 	.short	(.L_5 - .L_4)
	.align		4
.L_4:
        /*001c*/ 	.word	index@(_Z8reduce_0PfS_)
        /*0020*/ 	.word	0x00000000
.L_5:


//--------------------- .nv.compat                --------------------------
	.section	.nv.compat,"",@"SHT_CUDA_COMPAT_INFO"
	.align	4
        /*0000*/ 	.byte	0x02, 0x09, 0x00, 0x00, 0x02, 0x02, 0x01, 0x00, 0x02, 0x05, 0x05, 0x00, 0x03, 0x07, 0x01, 0x01
        /*0010*/ 	.byte	0x02, 0x03, 0x00, 0x00, 0x02, 0x06, 0x01, 0x00, 0x04, 0x0b, 0x08, 0x00, 0x09, 0x00, 0x00, 0x00
        /*0020*/ 	.byte	0x00, 0x00, 0x00, 0x00


//--------------------- .nv.info._Z8reduce_0PfS_  --------------------------
	.section	.nv.info._Z8reduce_0PfS_,"",@"SHT_CUDA_INFO"
	.sectionflags	@""
	.align	4


	//----- nvinfo : EIATTR_CUDA_API_VERSION
	.align		4
        /*0000*/ 	.byte	0x04, 0x37
        /*0002*/ 	.short	(.L_7 - .L_6)
.L_6:
        /*0004*/ 	.word	0x00000082


	//----- nvinfo : EIATTR_KPARAM_INFO
	.align		4
.L_7:
        /*0008*/ 	.byte	0x04, 0x17
        /*000a*/ 	.short	(.L_9 - .L_8)
.L_8:
        /*000c*/ 	.word	0x00000000
        /*0010*/ 	.short	0x0001
        /*0012*/ 	.short	0x0008
        /*0014*/ 	.byte	0x00, 0xf5, 0x21, 0x00


	//----- nvinfo : EIATTR_KPARAM_INFO
	.align		4
.L_9:
        /*0018*/ 	.byte	0x04, 0x17
        /*001a*/ 	.short	(.L_11 - .L_10)
.L_10:
        /*001c*/ 	.word	0x00000000
        /*0020*/ 	.short	0x0000
        /*0022*/ 	.short	0x0000
        /*0024*/ 	.byte	0x00, 0xf5, 0x21, 0x00


	//----- nvinfo : EIATTR_SPARSE_MMA_MASK
	.align		4
.L_11:
        /*0028*/ 	.byte	0x03, 0x50
        /*002a*/ 	.short	0x0000


	//----- nvinfo : EIATTR_MAXREG_COUNT
	.align		4
        /*002c*/ 	.byte	0x03, 0x1b
        /*002e*/ 	.short	0x00ff


	//----- nvinfo : EIATTR_NUM_BARRIERS
	.align		4
        /*0030*/ 	.byte	0x02, 0x4c
        /*0032*/ 	.byte	0x01
	.zero		1


	//----- nvinfo : EIATTR_MERCURY_ISA_VERSION
	.align		4
        /*0034*/ 	.byte	0x03, 0x5f
        /*0036*/ 	.short	0x0101


	//----- nvinfo : EIATTR_VRC_CTA_INIT_COUNT
	.align		4
        /*0038*/ 	.byte	0x02, 0x4a
	.zero		1
	.zero		1


	//----- nvinfo : EIATTR_EXIT_INSTR_OFFSETS
	.align		4
        /*003c*/ 	.byte	0x04, 0x1c
        /*003e*/ 	.short	(.L_13 - .L_12)


	//   ....[0]....
.L_12:
        /*0040*/ 	.word	0x00000240


	//   ....[1]....
        /*0044*/ 	.word	0x00000340


	//   ....[2]....
        /*0048*/ 	.word	0x000003c0


	//----- nvinfo : EIATTR_CBANK_PARAM_SIZE
	.align		4
.L_13:
        /*004c*/ 	.byte	0x03, 0x19
        /*004e*/ 	.short	0x0010


	//----- nvinfo : EIATTR_PARAM_CBANK
	.align		4
        /*0050*/ 	.byte	0x04, 0x0a
        /*0052*/ 	.short	(.L_15 - .L_14)
	.align		4
.L_14:
        /*0054*/ 	.word	index@(.nv.constant0._Z8reduce_0PfS_)
        /*0058*/ 	.short	0x0380
        /*005a*/ 	.short	0x0010


	//----- nvinfo : EIATTR_SW_WAR
	.align		4
.L_15:
        /*005c*/ 	.byte	0x04, 0x36
        /*005e*/ 	.short	(.L_17 - .L_16)
.L_16:
        /*0060*/ 	.word	0x00000008
.L_17:


//--------------------- .nv.callgraph             --------------------------
	.section	.nv.callgraph,"",@"SHT_CUDA_CALLGRAPH"
	.align	4
	.sectionentsize	8
	.align		4
        /*0000*/ 	.word	0x00000000
	.align		4
        /*0004*/ 	.word	0xffffffff
	.align		4
        /*0008*/ 	.word	0x00000000
	.align		4
        /*000c*/ 	.word	0xfffffffe
	.align		4
        /*0010*/ 	.word	0x00000000
	.align		4
        /*0014*/ 	.word	0xfffffffd
	.align		4
        /*0018*/ 	.word	0x00000000
	.align		4
        /*001c*/ 	.word	0xfffffffc


//--------------------- .text._Z8reduce_0PfS_     --------------------------
	.section	.text._Z8reduce_0PfS_,"ax",@progbits
	.align	128
        .global         _Z8reduce_0PfS_
        .type           _Z8reduce_0PfS_,@function
        .size           _Z8reduce_0PfS_,(.L_x_3 - _Z8reduce_0PfS_)
        .other          _Z8reduce_0PfS_,@"STO_CUDA_ENTRY STV_DEFAULT"
_Z8reduce_0PfS_:
.text._Z8reduce_0PfS_:
[----:B------:R-:W-:Y:S01]  /*0000*/  LDC R1, c[0x0][0x37c] ;  /* 0x0000df00ff017b82 */ /* 0x000fe20000000800 */
[----:B------:R-:W0:Y:S01]  /*0010*/  S2R R0, SR_CTAID.X ;  /* 0x0000000000007919 */ /* 0x000e220000002500 */
[----:B------:R-:W0:Y:S06]  /*0020*/  LDCU UR8, c[0x0][0x360] ;  /* 0x00006c00ff0877ac */ /* 0x000e2c0008000800 */
[----:B------:R-:W1:Y:S01]  /*0030*/  LDC.64 R4, c[0x0][0x380] ;  /* 0x0000e000ff047b82 */ /* 0x000e620000000a00 */
[----:B------:R-:W2:Y:S01]  /*0040*/  S2R R2, SR_TID.X ;  /* 0x0000000000027919 */ /* 0x000ea20000002100 */
[----:B------:R-:W3:Y:S01]  /*0050*/  LDCU.64 UR6, c[0x0][0x358] ;  /* 0x00006b00ff0677ac */ /* 0x000ee20008000a00 */
[----:B0-----:R-:W-:Y:S01]  /*0060*/  IMAD R3, R0, UR8, RZ ;  /* 0x0000000800037c24 */ /* 0x001fe2000f8e02ff */
[----:B--2---:R-:W-:-:S04]  /*0070*/  IADD3 R7, PT, PT, R2, UR8, RZ ;  /* 0x0000000802077c10 */ /* 0x004fc8000fffe0ff */
[----:B------:R-:W-:-:S05]  /*0080*/  SHF.L.U32 R3, R3, 0x1, RZ ;  /* 0x0000000103037819 */ /* 0x000fca00000006ff */
[----:B-1----:R-:W-:-:S04]  /*0090*/  IMAD.WIDE.U32 R4, R3, 0x4, R4 ;  /* 0x0000000403047825 */ /* 0x002fc800078e0004 */
[----:B------:R-:W-:-:S04]  /*00a0*/  IMAD.WIDE.U32 R6, R7, 0x4, R4 ;  /* 0x0000000407067825 */ /* 0x000fc800078e0004 */
[C---:B------:R-:W-:Y:S02]  /*00b0*/  IMAD.WIDE.U32 R4, R2.reuse, 0x4, R4 ;  /* 0x0000000402047825 */ /* 0x040fe400078e0004 */
[----:B---3--:R-:W2:Y:S04]  /*00c0*/  LDG.E R6, desc[UR6][R6.64] ;  /* 0x0000000606067981 */ /* 0x008ea8000c1e1900 */
[----:B------:R-:W2:Y:S01]  /*00d0*/  LDG.E R5, desc[UR6][R4.64] ;  /* 0x0000000604057981 */ /* 0x000ea2000c1e1900 */
[----:B------:R-:W0:Y:S01]  /*00e0*/  S2UR UR5, SR_CgaCtaId ;  /* 0x00000000000579c3 */ /* 0x000e220000008800 */
[----:B------:R-:W-:Y:S01]  /*00f0*/  UMOV UR4, 0x400 ;  /* 0x0000040000047882 */ /* 0x000fe20000000000 */
[----:B------:R-:W-:Y:S01]  /*0100*/  UISETP.GE.U32.AND UP0, UPT, UR8, 0x42, UPT ;  /* 0x000000420800788c */ /* 0x000fe2000bf06070 */
[----:B------:R-:W-:Y:S01]  /*0110*/  ISETP.GT.U32.AND P0, PT, R2, 0x1f, PT ;  /* 0x0000001f0200780c */ /* 0x000fe20003f04070 */
[----:B0-----:R-:W-:-:S06]  /*0120*/  ULEA UR4, UR5, UR4, 0x18 ;  /* 0x0000000405047291 */ /* 0x001fcc000f8ec0ff */
[----:B------:R-:W-:Y:S01]  /*0130*/  LEA R8, R2, UR4, 0x2 ;  /* 0x0000000402087c11 */ /* 0x000fe2000f8e10ff */
[----:B--2---:R-:W-:-:S05]  /*0140*/  FADD R3, R6, R5 ;  /* 0x0000000506037221 */ /* 0x004fca0000000000 */
[----:B------:R0:W-:Y:S01]  /*0150*/  STS [R8], R3 ;  /* 0x0000000308007388 */ /* 0x0001e20000000800 */
[----:B------:R-:W-:Y:S06]  /*0160*/  BAR.SYNC.DEFER_BLOCKING 0x0 ;  /* 0x0000000000007b1d */ /* 0x000fec0000010000 */
[----:B------:R-:W-:Y:S05]  /*0170*/  BRA.U !UP0, `(.L_x_0) ;  /* 0x0000000108307547 */ /* 0x000fea000b800000 */
[----:B0-----:R-:W-:-:S07]  /*0180*/  MOV R3, UR8 ;  /* 0x0000000800037c02 */ /* 0x001fce0008000f00 */
.L_x_1:
[----:B------:R-:W-:-:S04]  /*0190*/  SHF.R.U32.HI R7, RZ, 0x1, R3 ;  /* 0x00000001ff077819 */ /* 0x000fc80000011603 */
[----:B------:R-:W-:-:S13]  /*01a0*/  ISETP.GE.U32.AND P1, PT, R2, R7, PT ;  /* 0x000000070200720c */ /* 0x000fda0003f26070 */
[----:B------:R-:W-:Y:S01]  /*01b0*/  @!P1 LEA R4, R7, R8, 0x2 ;  /* 0x0000000807049211 */ /* 0x000fe200078e10ff */
[----:B------:R-:W-:Y:S05]  /*01c0*/  @!P1 LDS R5, [R8] ;  /* 0x0000000008059984 */ /* 0x000fea0000000800 */
[----:B------:R-:W0:Y:S02]  /*01d0*/  @!P1 LDS R4, [R4] ;  /* 0x0000000004049984 */ /* 0x000e240000000800 */
[----:B0-----:R-:W-:-:S05]  /*01e0*/  @!P1 FADD R5, R4, R5 ;  /* 0x0000000504059221 */ /* 0x001fca0000000000 */
[----:B------:R1:W-:Y:S01]  /*01f0*/  @!P1 STS [R8], R5 ;  /* 0x0000000508009388 */ /* 0x0003e20000000800 */
[----:B------:R-:W-:Y:S01]  /*0200*/  BAR.SYNC.DEFER_BLOCKING 0x0 ;  /* 0x0000000000007b1d */ /* 0x000fe20000010000 */
[----:B------:R-:W-:Y:S02]  /*0210*/  ISETP.GT.U32.AND P1, PT, R3, 0x83, PT ;  /* 0x000000830300780c */ /* 0x000fe40003f24070 */
[----:B------:R-:W-:-:S11]  /*0220*/  MOV R3, R7 ;  /* 0x0000000700037202 */ /* 0x000fd60000000f00 */
[----:B-1----:R-:W-:Y:S05]  /*0230*/  @P1 BRA `(.L_x_1) ;  /* 0xfffffffc00d41947 */ /* 0x002fea000383ffff */
.L_x_0:
[----:B------:R-:W-:Y:S05]  /*0240*/  @P0 EXIT ;  /* 0x000000000000094d */ /* 0x000fea0003800000 */
[----:B0-----:R-:W-:Y:S01]  /*0250*/  LDS R3, [R8+0x80] ;  /* 0x0000800008037984 */ /* 0x001fe20000000800 */
[----:B------:R-:W-:-:S03]  /*0260*/  ISETP.NE.AND P0, PT, R2, RZ, PT ;  /* 0x000000ff0200720c */ /* 0x000fc60003f05270 */
[----:B------:R-:W0:Y:S04]  /*0270*/  LDS R4, [R8] ;  /* 0x0000000008047984 */ /* 0x000e280000000800 */
[----:B------:R-:W1:Y:S04]  /*0280*/  LDS R6, [R8+0x40] ;  /* 0x0000400008067984 */ /* 0x000e680000000800 */
[----:B------:R-:W2:Y:S04]  /*0290*/  LDS R10, [R8+0x20] ;  /* 0x00002000080a7984 */ /* 0x000ea80000000800 */
[----:B------:R-:W3:Y:S04]  /*02a0*/  LDS R12, [R8+0x10] ;  /* 0x00001000080c7984 */ /* 0x000ee80000000800 */
[----:B------:R-:W4:Y:S04]  /*02b0*/  LDS R14, [R8+0x8] ;  /* 0x00000800080e7984 */ /* 0x000f280000000800 */
[----:B------:R-:W5:Y:S01]  /*02c0*/  LDS R16, [R8+0x4] ;  /* 0x0000040008107984 */ /* 0x000f620000000800 */
[----:B0-----:R-:W-:-:S04]  /*02d0*/  FADD R3, R3, R4 ;  /* 0x0000000403037221 */ /* 0x001fc80000000000 */
[----:B-1----:R-:W-:-:S04]  /*02e0*/  FADD R3, R3, R6 ;  /* 0x0000000603037221 */ /* 0x002fc80000000000 */
[----:B--2---:R-:W-:-:S04]  /*02f0*/  FADD R3, R3, R10 ;  /* 0x0000000a03037221 */ /* 0x004fc80000000000 */
[----:B---3--:R-:W-:-:S04]  /*0300*/  FADD R3, R3, R12 ;  /* 0x0000000c03037221 */ /* 0x008fc80000000000 */
[----:B----4-:R-:W-:-:S04]  /*0310*/  FADD R3, R3, R14 ;  /* 0x0000000e03037221 */ /* 0x010fc80000000000 */
[----:B-----5:R-:W-:-:S05]  /*0320*/  FADD R3, R3, R16 ;  /* 0x0000001003037221 */ /* 0x020fca0000000000 */
[----:B------:R0:W-:Y:S01]  /*0330*/  STS [R8], R3 ;  /* 0x0000000308007388 */ /* 0x0001e20000000800 */
[----:B------:R-:W-:Y:S05]  /*0340*/  @P0 EXIT ;  /* 0x000000000000094d */ /* 0x000fea0003800000 */
[----:B------:R-:W1:Y:S01]  /*0350*/  S2UR UR5, SR_CgaCtaId ;  /* 0x00000000000579c3 */ /* 0x000e620000008800 */
[----:B------:R-:W-:-:S07]  /*0360*/  UMOV UR4, 0x400 ;  /* 0x0000040000047882 */ /* 0x000fce0000000000 */
[----:B0-----:R-:W0:Y:S01]  /*0370*/  LDC.64 R2, c[0x0][0x388] ;  /* 0x0000e200ff027b82 */ /* 0x001e220000000a00 */
[----:B-1----:R-:W-:Y:S01]  /*0380*/  ULEA UR4, UR5, UR4, 0x18 ;  /* 0x0000000405047291 */ /* 0x002fe2000f8ec0ff */
[----:B0-----:R-:W-:-:S08]  /*0390*/  IMAD.WIDE.U32 R2, R0, 0x4, R2 ;  /* 0x0000000400027825 */ /* 0x001fd000078e0002 */
[----:B------:R-:W0:Y:S04]  /*03a0*/  LDS R5, [UR4] ;  /* 0x00000004ff057984 */ /* 0x000e280008000800 */
[----:B0-----:R-:W-:Y:S01]  /*03b0*/  STG.E desc[UR6][R2.64], R5 ;  /* 0x0000000502007986 */ /* 0x001fe2000c101906 */
[----:B------:R-:W-:Y:S05]  /*03c0*/  EXIT ;  /* 0x000000000000794d */ /* 0x000fea0003800000 */
.L_x_2:
[----:B------:R-:W-:-:S00]  /*03d0*/  BRA `(.L_x_2) ;  /* 0xfffffffc00fc7947 */ /* 0x000fc0000383ffff */
[----:B------:R-:W-:-:S00]  /*03e0*/  NOP ;  /* 0x0000000000007918 */ /* 0x000fc00000000000 */
        /* <DEDUP_REMOVED lines=9> */
.L_x_3:


//--------------------- .nv.shared._Z8reduce_0PfS_ --------------------------
	.section	.nv.shared._Z8reduce_0PfS_,"aw",@nobits
	.sectionflags	@""
	.align	4
.nv.shared._Z8reduce_0PfS_:
	.zero		2048


//--------------------- .nv.shared.reserved.0     --------------------------
	.section	.nv.shared.reserved.0,"aw",@nobits
	.weak		__nv_reservedSMEM_offset_0_alias
	.size		__nv_reservedSMEM_offset_0_alias, 0, 64
	.other		__nv_reservedSMEM_offset_0_alias,@"STO_CUDA_RESERVED_SHARED STV_DEFAULT"
__nv_reservedSMEM_offset_0_alias:
	.zero		0
	.zero		64


//--------------------- .nv.constant0._Z8reduce_0PfS_ --------------------------
	.section	.nv.constant0._Z8reduce_0PfS_,"a",@progbits
	.sectionflags	@""
	.align	4
.nv.constant0._Z8reduce_0PfS_:
	.zero		912


//--------------------- SYMBOLS --------------------------

	.type		.nv.reservedSmem.offset0,@object
	.size		.nv.reservedSmem.offset0,0x4
	.type		.nv.reservedSmem.cap,@object
	.size		.nv.reservedSmem.cap,0x4
